//
// Generated by NVIDIA NVVM Compiler
//
// Compiler Build ID: CL-36424714
// Cuda compilation tools, release 13.0, V13.0.88
// Based on NVVM 20.0.0
//

.version 9.0
.target sm_100
.address_size 64

	// .globl	_Z9m_r_checkPiS_S_S_

.visible .entry _Z9m_r_checkPiS_S_S_(
	.param .u64 .ptr .align 1 _Z9m_r_checkPiS_S_S__param_0,
	.param .u64 .ptr .align 1 _Z9m_r_checkPiS_S_S__param_1,
	.param .u64 .ptr .align 1 _Z9m_r_checkPiS_S_S__param_2,
	.param .u64 .ptr .align 1 _Z9m_r_checkPiS_S_S__param_3
)
{
	.reg .b32 	%r<10>;
	.reg .b64 	%rd<17>;

	ld.param.u64 	%rd1, [_Z9m_r_checkPiS_S_S__param_0];
	ld.param.u64 	%rd2, [_Z9m_r_checkPiS_S_S__param_1];
	ld.param.u64 	%rd3, [_Z9m_r_checkPiS_S_S__param_2];
	ld.param.u64 	%rd4, [_Z9m_r_checkPiS_S_S__param_3];
	cvta.to.global.u64 	%rd5, %rd3;
	cvta.to.global.u64 	%rd6, %rd2;
	cvta.to.global.u64 	%rd7, %rd1;
	cvta.to.global.u64 	%rd8, %rd4;
	mov.u32 	%r1, %tid.x;
	mov.u32 	%r2, %ctaid.x;
	mul.wide.u32 	%rd9, %r2, 4;
	add.s64 	%rd10, %rd8, %rd9;
	ld.global.u32 	%r3, [%rd10];
	mov.u32 	%r4, %ntid.x;
	mad.lo.s32 	%r5, %r3, %r4, %r1;
	mul.wide.s32 	%rd11, %r3, 4;
	add.s64 	%rd12, %rd5, %rd11;
	mul.wide.u32 	%rd13, %r1, 4;
	add.s64 	%rd14, %rd7, %rd13;
	ld.global.u32 	%r6, [%rd14];
	mul.wide.s32 	%rd15, %r5, 4;
	add.s64 	%rd16, %rd6, %rd15;
	ld.global.u32 	%r7, [%rd16];
	sub.s32 	%r8, %r6, %r7;
	atom.global.or.b32 	%r9, [%rd12], %r8;
	ret;

}
	// .globl	_Z5add_rPiS_i
.visible .entry _Z5add_rPiS_i(
	.param .u64 .ptr .align 1 _Z5add_rPiS_i_param_0,
	.param .u64 .ptr .align 1 _Z5add_rPiS_i_param_1,
	.param .u32 _Z5add_rPiS_i_param_2
)
{
	.reg .b32 	%r<10>;
	.reg .b64 	%rd<9>;

	ld.param.u64 	%rd1, [_Z5add_rPiS_i_param_0];
	ld.param.u64 	%rd2, [_Z5add_rPiS_i_param_1];
	ld.param.u32 	%r1, [_Z5add_rPiS_i_param_2];
	cvta.to.global.u64 	%rd3, %rd1;
	cvta.to.global.u64 	%rd4, %rd2;
	mov.u32 	%r2, %tid.x;
	mov.u32 	%r3, %ctaid.x;
	mov.u32 	%r4, %ntid.x;
	add.s32 	%r5, %r1, %r3;
	mad.lo.s32 	%r6, %r5, %r4, %r2;
	mul.wide.s32 	%rd5, %r6, 4;
	add.s64 	%rd6, %rd4, %rd5;
	ld.global.u32 	%r7, [%rd6];
	mul.wide.u32 	%rd7, %r2, 4;
	add.s64 	%rd8, %rd3, %rd7;
	ld.global.u32 	%r8, [%rd8];
	add.s32 	%r9, %r8, %r7;
	st.global.u32 	[%rd8], %r9;
	ret;

}
	// .globl	_Z8set_zeroPi
.visible .entry _Z8set_zeroPi(
	.param .u64 .ptr .align 1 _Z8set_zeroPi_param_0
)
{
	.reg .b32 	%r<6>;
	.reg .b64 	%rd<5>;

	ld.param.u64 	%rd1, [_Z8set_zeroPi_param_0];
	cvta.to.global.u64 	%rd2, %rd1;
	mov.u32 	%r1, %tid.x;
	mov.u32 	%r2, %ctaid.x;
	mov.u32 	%r3, %ntid.x;
	mad.lo.s32 	%r4, %r2, %r3, %r1;
	mul.wide.u32 	%rd3, %r4, 4;
	add.s64 	%rd4, %rd2, %rd3;
	mov.b32 	%r5, 0;
	st.global.u32 	[%rd4], %r5;
	ret;

}
	// .globl	_Z8init_mapPi
.visible .entry _Z8init_mapPi(
	.param .u64 .ptr .align 1 _Z8init_mapPi_param_0
)
{
	.reg .b32 	%r<5>;
	.reg .b64 	%rd<5>;

	ld.param.u64 	%rd1, [_Z8init_mapPi_param_0];
	cvta.to.global.u64 	%rd2, %rd1;
	mov.u32 	%r1, %tid.x;
	mov.u32 	%r2, %ctaid.x;
	mov.u32 	%r3, %ntid.x;
	mad.lo.s32 	%r4, %r2, %r3, %r1;
	mul.wide.s32 	%rd3, %r4, 4;
	add.s64 	%rd4, %rd2, %rd3;
	st.global.u32 	[%rd4], %r4;
	ret;

}
	// .globl	_Z10update_mapPii
.visible .entry _Z10update_mapPii(
	.param .u64 .ptr .align 1 _Z10update_mapPii_param_0,
	.param .u32 _Z10update_mapPii_param_1
)
{
	.reg .pred 	%p<2>;
	.reg .b32 	%r<8>;
	.reg .b64 	%rd<5>;

	ld.param.u64 	%rd2, [_Z10update_mapPii_param_0];
	ld.param.u32 	%r2, [_Z10update_mapPii_param_1];
	cvta.to.global.u64 	%rd3, %rd2;
	mov.u32 	%r3, %tid.x;
	mov.u32 	%r4, %ctaid.x;
	mov.u32 	%r5, %ntid.x;
	mad.lo.s32 	%r6, %r4, %r5, %r3;
	mul.wide.s32 	%rd4, %r6, 4;
	add.s64 	%rd1, %rd3, %rd4;
	ld.global.u32 	%r1, [%rd1];
	setp.lt.s32 	%p1, %r1, %r2;
	@%p1 bra 	$L__BB4_2;
	add.s32 	%r7, %r1, 1;
	st.global.u32 	[%rd1], %r7;
$L__BB4_2:
	ret;

}


// ===== COMPILED SASS (sm_100) =====

	.target	sm_100

	.elftype	@"ET_EXEC"


//--------------------- .note.nv.tkinfo           --------------------------
	.section	.note.nv.tkinfo,"",@"SHT_NOTE"
	.sectionflags	@"SHF_NOTE_NV_TKINFO"
	.tkinfo
        /*0018*/ 	.word	0x00000002
        /*0030*/ 	.string	""
        /*0030*/ 	.string	"ptxas"
        /*0030*/ 	.string	"Cuda compilation tools, release 13.0, V13.0.88"
        /*0030*/ 	.string	"Build cuda_13.0.r13.0/compiler.36424714_0"
        /*0030*/ 	.string	"-arch sm_100 -m 64 "



//--------------------- .note.nv.cuinfo           --------------------------
	.section	.note.nv.cuinfo,"",@"SHT_NOTE"
	.sectionflags	@"SHF_NOTE_NV_CUINFO"
        /*0018*/ 	.short	0x0002
        /*001a*/ 	.short	0x0064
        /*001c*/ 	.short	0x0082
	.zero		2


//--------------------- .nv.info                  --------------------------
	.section	.nv.info,"",@"SHT_CUDA_INFO"
	.align	4


	//----- nvinfo : EIATTR_REGCOUNT
	.align		4
        /*0000*/ 	.byte	0x04, 0x2f
        /*0002*/ 	.short	(.L_1 - .L_0)
	.align		4
.L_0:
        /*0004*/ 	.word	index@(_Z9m_r_checkPiS_S_S_)
        /*0008*/ 	.word	0x0000000e


	//----- nvinfo : EIATTR_FRAME_SIZE
	.align		4
.L_1:
        /*000c*/ 	.byte	0x04, 0x11
        /*000e*/ 	.short	(.L_3 - .L_2)
	.align		4
.L_2:
        /*0010*/ 	.word	index@(_Z9m_r_checkPiS_S_S_)
        /*0014*/ 	.word	0x00000000


	//----- nvinfo : EIATTR_REGCOUNT
	.align		4
.L_3:
        /*0018*/ 	.byte	0x04, 0x2f
        /*001a*/ 	.short	(.L_5 - .L_4)
	.align		4
.L_4:
        /*001c*/ 	.word	index@(_Z5add_rPiS_i)
        /*0020*/ 	.word	0x0000000c


	//----- nvinfo : EIATTR_FRAME_SIZE
	.align		4
.L_5:
        /*0024*/ 	.byte	0x04, 0x11
        /*0026*/ 	.short	(.L_7 - .L_6)
	.align		4
.L_6:
        /*0028*/ 	.word	index@(_Z5add_rPiS_i)
        /*002c*/ 	.word	0x00000000


	//----- nvinfo : EIATTR_REGCOUNT
	.align		4
.L_7:
        /*0030*/ 	.byte	0x04, 0x2f
        /*0032*/ 	.short	(.L_9 - .L_8)
	.align		4
.L_8:
        /*0034*/ 	.word	index@(_Z8set_zeroPi)
        /*0038*/ 	.word	0x00000008


	//----- nvinfo : EIATTR_FRAME_SIZE
	.align		4
.L_9:
        /*003c*/ 	.byte	0x04, 0x11
        /*003e*/ 	.short	(.L_11 - .L_10)
	.align		4
.L_10:
        /*0040*/ 	.word	index@(_Z8set_zeroPi)
        /*0044*/ 	.word	0x00000000


	//----- nvinfo : EIATTR_REGCOUNT
	.align		4
.L_11:
        /*0048*/ 	.byte	0x04, 0x2f
        /*004a*/ 	.short	(.L_13 - .L_12)
	.align		4
.L_12:
        /*004c*/ 	.word	index@(_Z8init_mapPi)
        /*0050*/ 	.word	0x00000008


	//----- nvinfo : EIATTR_FRAME_SIZE
	.align		4
.L_13:
        /*0054*/ 	.byte	0x04, 0x11
        /*0056*/ 	.short	(.L_15 - .L_14)
	.align		4
.L_14:
        /*0058*/ 	.word	index@(_Z8init_mapPi)
        /*005c*/ 	.word	0x00000000


	//----- nvinfo : EIATTR_REGCOUNT
	.align		4
.L_15:
        /*0060*/ 	.byte	0x04, 0x2f
        /*0062*/ 	.short	(.L_17 - .L_16)
	.align		4
.L_16:
        /*0064*/ 	.word	index@(_Z10update_mapPii)
        /*0068*/ 	.word	0x00000008


	//----- nvinfo : EIATTR_FRAME_SIZE
	.align		4
.L_17:
        /*006c*/ 	.byte	0x04, 0x11
        /*006e*/ 	.short	(.L_19 - .L_18)
	.align		4
.L_18:
        /*0070*/ 	.word	index@(_Z10update_mapPii)
        /*0074*/ 	.word	0x00000000


	//----- nvinfo : EIATTR_MIN_STACK_SIZE
	.align		4
.L_19:
        /*0078*/ 	.byte	0x04, 0x12
        /*007a*/ 	.short	(.L_21 - .L_20)
	.align		4
.L_20:
        /*007c*/ 	.word	index@(_Z10update_mapPii)
        /*0080*/ 	.word	0x00000000


	//----- nvinfo : EIATTR_MIN_STACK_SIZE
	.align		4
.L_21:
        /*0084*/ 	.byte	0x04, 0x12
        /*0086*/ 	.short	(.L_23 - .L_22)
	.align		4
.L_22:
        /*0088*/ 	.word	index@(_Z8init_mapPi)
        /*008c*/ 	.word	0x00000000


	//----- nvinfo : EIATTR_MIN_STACK_SIZE
	.align		4
.L_23:
        /*0090*/ 	.byte	0x04, 0x12
        /*0092*/ 	.short	(.L_25 - .L_24)
	.align		4
.L_24:
        /*0094*/ 	.word	index@(_Z8set_zeroPi)
        /*0098*/ 	.word	0x00000000


	//----- nvinfo : EIATTR_MIN_STACK_SIZE
	.align		4
.L_25:
        /*009c*/ 	.byte	0x04, 0x12
        /*009e*/ 	.short	(.L_27 - .L_26)
	.align		4
.L_26:
        /*00a0*/ 	.word	index@(_Z5add_rPiS_i)
        /*00a4*/ 	.word	0x00000000


	//----- nvinfo : EIATTR_MIN_STACK_SIZE
	.align		4
.L_27:
        /*00a8*/ 	.byte	0x04, 0x12
        /*00aa*/ 	.short	(.L_29 - .L_28)
	.align		4
.L_28:
        /*00ac*/ 	.word	index@(_Z9m_r_checkPiS_S_S_)
        /*00b0*/ 	.word	0x00000000
.L_29:


//--------------------- .nv.compat                --------------------------
	.section	.nv.compat,"",@"SHT_CUDA_COMPAT_INFO"
	.align	4
        /*0000*/ 	.byte	0x02, 0x09, 0x00, 0x00, 0x02, 0x02, 0x01, 0x00, 0x02, 0x05, 0x05, 0x00, 0x03, 0x07, 0x01, 0x01
        /*0010*/ 	.byte	0x02, 0x03, 0x00, 0x00, 0x02, 0x06, 0x01, 0x00, 0x04, 0x0b, 0x08, 0x00, 0x09, 0x00, 0x00, 0x00
        /*0020*/ 	.byte	0x00, 0x00, 0x00, 0x00


//--------------------- .nv.info._Z10update_mapPii --------------------------
	.section	.nv.info._Z10update_mapPii,"",@"SHT_CUDA_INFO"
	.sectionflags	@""
	.align	4


	//----- nvinfo : EIATTR_CUDA_API_VERSION
	.align		4
        /*0000*/ 	.byte	0x04, 0x37
        /*0002*/ 	.short	(.L_31 - .L_30)
.L_30:
        /*0004*/ 	.word	0x00000082


	//----- nvinfo : EIATTR_KPARAM_INFO
	.align		4
.L_31:
        /*0008*/ 	.byte	0x04, 0x17
        /*000a*/ 	.short	(.L_33 - .L_32)
.L_32:
        /*000c*/ 	.word	0x00000000
        /*0010*/ 	.short	0x0001
        /*0012*/ 	.short	0x0008
        /*0014*/ 	.byte	0x00, 0xf0, 0x11, 0x00


	//----- nvinfo : EIATTR_KPARAM_INFO
	.align		4
.L_33:
        /*0018*/ 	.byte	0x04, 0x17
        /*001a*/ 	.short	(.L_35 - .L_34)
.L_34:
        /*001c*/ 	.word	0x00000000
        /*0020*/ 	.short	0x0000
        /*0022*/ 	.short	0x0000
        /*0024*/ 	.byte	0x00, 0xf5, 0x21, 0x00


	//----- nvinfo : EIATTR_SPARSE_MMA_MASK
	.align		4
.L_35:
        /*0028*/ 	.byte	0x03, 0x50
        /*002a*/ 	.short	0x0000


	//----- nvinfo : EIATTR_MAXREG_COUNT
	.align		4
        /*002c*/ 	.byte	0x03, 0x1b
        /*002e*/ 	.short	0x00ff


	//----- nvinfo : EIATTR_MERCURY_ISA_VERSION
	.align		4
        /*0030*/ 	.byte	0x03, 0x5f
        /*0032*/ 	.short	0x0101


	//----- nvinfo : EIATTR_VRC_CTA_INIT_COUNT
	.align		4
        /*0034*/ 	.byte	0x02, 0x4a
	.zero		1
	.zero		1


	//----- nvinfo : EIATTR_EXIT_INSTR_OFFSETS
	.align		4
        /*0038*/ 	.byte	0x04, 0x1c
        /*003a*/ 	.short	(.L_37 - .L_36)


	//   ....[0]....
.L_36:
        /*003c*/ 	.word	0x000000b0


	//   ....[1]....
        /*0040*/ 	.word	0x000000e0


	//----- nvinfo : EIATTR_CBANK_PARAM_SIZE
	.align		4
.L_37:
        /*0044*/ 	.byte	0x03, 0x19
        /*0046*/ 	.short	0x000c


	//----- nvinfo : EIATTR_PARAM_CBANK
	.align		4
        /*0048*/ 	.byte	0x04, 0x0a
        /*004a*/ 	.short	(.L_39 - .L_38)
	.align		4
.L_38:
        /*004c*/ 	.word	index@(.nv.constant0._Z10update_mapPii)
        /*0050*/ 	.short	0x0380
        /*0052*/ 	.short	0x000c


	//----- nvinfo : EIATTR_SW_WAR
	.align		4
.L_39:
        /*0054*/ 	.byte	0x04, 0x36
        /*0056*/ 	.short	(.L_41 - .L_40)
.L_40:
        /*0058*/ 	.word	0x00000008
.L_41:


//--------------------- .nv.info._Z8init_mapPi    --------------------------
	.section	.nv.info._Z8init_mapPi,"",@"SHT_CUDA_INFO"
	.sectionflags	@""
	.align	4


	//----- nvinfo : EIATTR_CUDA_API_VERSION
	.align		4
        /*0000*/ 	.byte	0x04, 0x37
        /*0002*/ 	.short	(.L_43 - .L_42)
.L_42:
        /*0004*/ 	.word	0x00000082


	//----- nvinfo : EIATTR_KPARAM_INFO
	.align		4
.L_43:
        /*0008*/ 	.byte	0x04, 0x17
        /*000a*/ 	.short	(.L_45 - .L_44)
.L_44:
        /*000c*/ 	.word	0x00000000
        /*0010*/ 	.short	0x0000
        /*0012*/ 	.short	0x0000
        /*0014*/ 	.byte	0x00, 0xf5, 0x21, 0x00


	//----- nvinfo : EIATTR_SPARSE_MMA_MASK
	.align		4
.L_45:
        /*0018*/ 	.byte	0x03, 0x50
        /*001a*/ 	.short	0x0000


	//----- nvinfo : EIATTR_MAXREG_COUNT
	.align		4
        /*001c*/ 	.byte	0x03, 0x1b
        /*001e*/ 	.short	0x00ff


	//----- nvinfo : EIATTR_MERCURY_ISA_VERSION
	.align		4
        /*0020*/ 	.byte	0x03, 0x5f
        /*0022*/ 	.short	0x0101


	//----- nvinfo : EIATTR_VRC_CTA_INIT_COUNT
	.align		4
        /*0024*/ 	.byte	0x02, 0x4a
	.zero		1
	.zero		1


	//----- nvinfo : EIATTR_EXIT_INSTR_OFFSETS
	.align		4
        /*0028*/ 	.byte	0x04, 0x1c
        /*002a*/ 	.short	(.L_47 - .L_46)


	//   ....[0]....
.L_46:
        /*002c*/ 	.word	0x00000090


	//----- nvinfo : EIATTR_CBANK_PARAM_SIZE
	.align		4
.L_47:
        /*0030*/ 	.byte	0x03, 0x19
        /*0032*/ 	.short	0x0008


	//----- nvinfo : EIATTR_PARAM_CBANK
	.align		4
        /*0034*/ 	.byte	0x04, 0x0a
        /*0036*/ 	.short	(.L_49 - .L_48)
	.align		4
.L_48:
        /*0038*/ 	.word	index@(.nv.constant0._Z8init_mapPi)
        /*003c*/ 	.short	0x0380
        /*003e*/ 	.short	0x0008


	//----- nvinfo : EIATTR_SW_WAR
	.align		4
.L_49:
        /*0040*/ 	.byte	0x04, 0x36
        /*0042*/ 	.short	(.L_51 - .L_50)
.L_50:
        /*0044*/ 	.word	0x00000008
.L_51:


//--------------------- .nv.info._Z8set_zeroPi    --------------------------
	.section	.nv.info._Z8set_zeroPi,"",@"SHT_CUDA_INFO"
	.sectionflags	@""
	.align	4


	//----- nvinfo : EIATTR_CUDA_API_VERSION
	.align		4
        /*0000*/ 	.byte	0x04, 0x37
        /*0002*/ 	.short	(.L_53 - .L_52)
.L_52:
        /*0004*/ 	.word	0x00000082


	//----- nvinfo : EIATTR_KPARAM_INFO
	.align		4
.L_53:
        /*0008*/ 	.byte	0x04, 0x17
        /*000a*/ 	.short	(.L_55 - .L_54)
.L_54:
        /*000c*/ 	.word	0x00000000
        /*0010*/ 	.short	0x0000
        /*0012*/ 	.short	0x0000
        /*0014*/ 	.byte	0x00, 0xf5, 0x21, 0x00


	//----- nvinfo : EIATTR_SPARSE_MMA_MASK
	.align		4
.L_55:
        /*0018*/ 	.byte	0x03, 0x50
        /*001a*/ 	.short	0x0000


	//----- nvinfo : EIATTR_MAXREG_COUNT
	.align		4
        /*001c*/ 	.byte	0x03, 0x1b
        /*001e*/ 	.short	0x00ff


	//----- nvinfo : EIATTR_MERCURY_ISA_VERSION
	.align		4
        /*0020*/ 	.byte	0x03, 0x5f
        /*0022*/ 	.short	0x0101


	//----- nvinfo : EIATTR_VRC_CTA_INIT_COUNT
	.align		4
        /*0024*/ 	.byte	0x02, 0x4a
	.zero		1
	.zero		1


	//----- nvinfo : EIATTR_EXIT_INSTR_OFFSETS
	.align		4
        /*0028*/ 	.byte	0x04, 0x1c
        /*002a*/ 	.short	(.L_57 - .L_56)


	//   ....[0]....
.L_56:
        /*002c*/ 	.word	0x00000090


	//----- nvinfo : EIATTR_CBANK_PARAM_SIZE
	.align		4
.L_57:
        /*0030*/ 	.byte	0x03, 0x19
        /*0032*/ 	.short	0x0008


	//----- nvinfo : EIATTR_PARAM_CBANK
	.align		4
        /*0034*/ 	.byte	0x04, 0x0a
        /*0036*/ 	.short	(.L_59 - .L_58)
	.align		4
.L_58:
        /*0038*/ 	.word	index@(.nv.constant0._Z8set_zeroPi)
        /*003c*/ 	.short	0x0380
        /*003e*/ 	.short	0x0008


	//----- nvinfo : EIATTR_SW_WAR
	.align		4
.L_59:
        /*0040*/ 	.byte	0x04, 0x36
        /*0042*/ 	.short	(.L_61 - .L_60)
.L_60:
        /*0044*/ 	.word	0x00000008
.L_61:


//--------------------- .nv.info._Z5add_rPiS_i    --------------------------
	.section	.nv.info._Z5add_rPiS_i,"",@"SHT_CUDA_INFO"
	.sectionflags	@""
	.align	4


	//----- nvinfo : EIATTR_CUDA_API_VERSION
	.align		4
        /*0000*/ 	.byte	0x04, 0x37
        /*0002*/ 	.short	(.L_63 - .L_62)
.L_62:
        /*0004*/ 	.word	0x00000082


	//----- nvinfo : EIATTR_KPARAM_INFO
	.align		4
.L_63:
        /*0008*/ 	.byte	0x04, 0x17
        /*000a*/ 	.short	(.L_65 - .L_64)
.L_64:
        /*000c*/ 	.word	0x00000000
        /*0010*/ 	.short	0x0002
        /*0012*/ 	.short	0x0010
        /*0014*/ 	.byte	0x00, 0xf0, 0x11, 0x00


	//----- nvinfo : EIATTR_KPARAM_INFO
	.align		4
.L_65:
        /*0018*/ 	.byte	0x04, 0x17
        /*001a*/ 	.short	(.L_67 - .L_66)
.L_66:
        /*001c*/ 	.word	0x00000000
        /*0020*/ 	.short	0x0001
        /*0022*/ 	.short	0x0008
        /*0024*/ 	.byte	0x00, 0xf5, 0x21, 0x00


	//----- nvinfo : EIATTR_KPARAM_INFO
	.align		4
.L_67:
        /*0028*/ 	.byte	0x04, 0x17
        /*002a*/ 	.short	(.L_69 - .L_68)
.L_68:
        /*002c*/ 	.word	0x00000000
        /*0030*/ 	.short	0x0000
        /*0032*/ 	.short	0x0000
        /*0034*/ 	.byte	0x00, 0xf5, 0x21, 0x00


	//----- nvinfo : EIATTR_SPARSE_MMA_MASK
	.align		4
.L_69:
        /*0038*/ 	.byte	0x03, 0x50
        /*003a*/ 	.short	0x0000


	//----- nvinfo : EIATTR_MAXREG_COUNT
	.align		4
        /*003c*/ 	.byte	0x03, 0x1b
        /*003e*/ 	.short	0x00ff


	//----- nvinfo : EIATTR_MERCURY_ISA_VERSION
	.align		4
        /*0040*/ 	.byte	0x03, 0x5f
        /*0042*/ 	.short	0x0101


	//----- nvinfo : EIATTR_VRC_CTA_INIT_COUNT
	.align		4
        /*0044*/ 	.byte	0x02, 0x4a
	.zero		1
	.zero		1


	//----- nvinfo : EIATTR_EXIT_INSTR_OFFSETS
	.align		4
        /*0048*/ 	.byte	0x04, 0x1c
        /*004a*/ 	.short	(.L_71 - .L_70)


	//   ....[0]....
.L_70:
        /*004c*/ 	.word	0x00000100


	//----- nvinfo : EIATTR_CBANK_PARAM_SIZE
	.align		4
.L_71:
        /*0050*/ 	.byte	0x03, 0x19
        /*0052*/ 	.short	0x0014


	//----- nvinfo : EIATTR_PARAM_CBANK
	.align		4
        /*0054*/ 	.byte	0x04, 0x0a
        /*0056*/ 	.short	(.L_73 - .L_72)
	.align		4
.L_72:
        /*0058*/ 	.word	index@(.nv.constant0._Z5add_rPiS_i)
        /*005c*/ 	.short	0x0380
        /*005e*/ 	.short	0x0014


	//----- nvinfo : EIATTR_SW_WAR
	.align		4
.L_73:
        /*0060*/ 	.byte	0x04, 0x36
        /*0062*/ 	.short	(.L_75 - .L_74)
.L_74:
        /*0064*/ 	.word	0x00000008
.L_75:


//--------------------- .nv.info._Z9m_r_checkPiS_S_S_ --------------------------
	.section	.nv.info._Z9m_r_checkPiS_S_S_,"",@"SHT_CUDA_INFO"
	.sectionflags	@""
	.align	4


	//----- nvinfo : EIATTR_CUDA_API_VERSION
	.align		4
        /*0000*/ 	.byte	0x04, 0x37
        /*0002*/ 	.short	(.L_77 - .L_76)
.L_76:
        /*0004*/ 	.word	0x00000082


	//----- nvinfo : EIATTR_KPARAM_INFO
	.align		4
.L_77:
        /*0008*/ 	.byte	0x04, 0x17
        /*000a*/ 	.short	(.L_79 - .L_78)
.L_78:
        /*000c*/ 	.word	0x00000000
        /*0010*/ 	.short	0x0003
        /*0012*/ 	.short	0x0018
        /*0014*/ 	.byte	0x00, 0xf5, 0x21, 0x00


	//----- nvinfo : EIATTR_KPARAM_INFO
	.align		4
.L_79:
        /*0018*/ 	.byte	0x04, 0x17
        /*001a*/ 	.short	(.L_81 - .L_80)
.L_80:
        /*001c*/ 	.word	0x00000000
        /*0020*/ 	.short	0x0002
        /*0022*/ 	.short	0x0010
        /*0024*/ 	.byte	0x00, 0xf5, 0x21, 0x00


	//----- nvinfo : EIATTR_KPARAM_INFO
	.align		4
.L_81:
        /*0028*/ 	.byte	0x04, 0x17
        /*002a*/ 	.short	(.L_83 - .L_82)
.L_82:
        /*002c*/ 	.word	0x00000000
        /*0030*/ 	.short	0x0001
        /*0032*/ 	.short	0x0008
        /*0034*/ 	.byte	0x00, 0xf5, 0x21, 0x00


	//----- nvinfo : EIATTR_KPARAM_INFO
	.align		4
.L_83:
        /*0038*/ 	.byte	0x04, 0x17
        /*003a*/ 	.short	(.L_85 - .L_84)
.L_84:
        /*003c*/ 	.word	0x00000000
        /*0040*/ 	.short	0x0000
        /*0042*/ 	.short	0x0000
        /*0044*/ 	.byte	0x00, 0xf5, 0x21, 0x00


	//----- nvinfo : EIATTR_SPARSE_MMA_MASK
	.align		4
.L_85:
        /*0048*/ 	.byte	0x03, 0x50
        /*004a*/ 	.short	0x0000


	//----- nvinfo : EIATTR_MAXREG_COUNT
	.align		4
        /*004c*/ 	.byte	0x03, 0x1b
        /*004e*/ 	.short	0x00ff


	//----- nvinfo : EIATTR_MERCURY_ISA_VERSION
	.align		4
        /*0050*/ 	.byte	0x03, 0x5f
        /*0052*/ 	.short	0x0101


	//----- nvinfo : EIATTR_INT_WARP_WIDE_INSTR_OFFSETS
	.align		4
        /*0054*/ 	.byte	0x04, 0x31
        /*0056*/ 	.short	(.L_87 - .L_86)


	//   ....[0]....
.L_86:
        /*0058*/ 	.word	0x00000110


	//   ....[1]....
        /*005c*/ 	.word	0x00000160


	//----- nvinfo : EIATTR_VRC_CTA_INIT_COUNT
	.align		4
.L_87:
        /*0060*/ 	.byte	0x02, 0x4a
	.zero		1
	.zero		1


	//----- nvinfo : EIATTR_EXIT_INSTR_OFFSETS
	.align		4
        /*0064*/ 	.byte	0x04, 0x1c
        /*0066*/ 	.short	(.L_89 - .L_88)


	//   ....[0]....
.L_88:
        /*0068*/ 	.word	0x00000190


	//----- nvinfo : EIATTR_CBANK_PARAM_SIZE
	.align		4
.L_89:
        /*006c*/ 	.byte	0x03, 0x19
        /*006e*/ 	.short	0x0020


	//----- nvinfo : EIATTR_PARAM_CBANK
	.align		4
        /*0070*/ 	.byte	0x04, 0x0a
        /*0072*/ 	.short	(.L_91 - .L_90)
	.align		4
.L_90:
        /*0074*/ 	.word	index@(.nv.constant0._Z9m_r_checkPiS_S_S_)
        /*0078*/ 	.short	0x0380
        /*007a*/ 	.short	0x0020


	//----- nvinfo : EIATTR_SW_WAR
	.align		4
.L_91:
        /*007c*/ 	.byte	0x04, 0x36
        /*007e*/ 	.short	(.L_93 - .L_92)
.L_92:
        /*0080*/ 	.word	0x00000008
.L_93:


//--------------------- .nv.callgraph             --------------------------
	.section	.nv.callgraph,"",@"SHT_CUDA_CALLGRAPH"
	.align	4
	.sectionentsize	8
	.align		4
        /*0000*/ 	.word	0x00000000
	.align		4
        /*0004*/ 	.word	0xffffffff
	.align		4
        /*0008*/ 	.word	0x00000000
	.align		4
        /*000c*/ 	.word	0xfffffffe
	.align		4
        /*0010*/ 	.word	0x00000000
	.align		4
        /*0014*/ 	.word	0xfffffffd
	.align		4
        /*0018*/ 	.word	0x00000000
	.align		4
        /*001c*/ 	.word	0xfffffffc


//--------------------- .text._Z10update_mapPii   --------------------------
	.section	.text._Z10update_mapPii,"ax",@progbits
	.align	128
        .global         _Z10update_mapPii
        .type           _Z10update_mapPii,@function
        .size           _Z10update_mapPii,(.L_x_5 - _Z10update_mapPii)
        .other          _Z10update_mapPii,@"STO_CUDA_ENTRY STV_DEFAULT"
_Z10update_mapPii:
.text._Z10update_mapPii:
[----:B------:R-:W-:Y:S01]  /*0000*/  LDC R1, c[0x0][0x37c] ;  /* 0x0000df00ff017b82 */ /* 0x000fe20000000800 */
[----:B------:R-:W0:Y:S07]  /*0010*/  S2R R5, SR_TID.X ;  /* 0x0000000000057919 */ /* 0x000e2e0000002100 */
[----:B------:R-:W0:Y:S01]  /*0020*/  S2UR UR6, SR_CTAID.X ;  /* 0x00000000000679c3 */ /* 0x000e220000002500 */
[----:B------:R-:W1:Y:S07]  /*0030*/  LDCU.64 UR4, c[0x0][0x358] ;  /* 0x00006b00ff0477ac */ /* 0x000e6e0008000a00 */
[----:B------:R-:W0:Y:S08]  /*0040*/  LDC R0, c[0x0][0x360] ;  /* 0x0000d800ff007b82 */ /* 0x000e300000000800 */
[----:B------:R-:W2:Y:S01]  /*0050*/  LDC.64 R2, c[0x0][0x380] ;  /* 0x0000e000ff027b82 */ /* 0x000ea20000000a00 */
[----:B0-----:R-:W-:Y:S01]  /*0060*/  IMAD R5, R0, UR6, R5 ;  /* 0x0000000600057c24 */ /* 0x001fe2000f8e0205 */
[----:B------:R-:W0:Y:S03]  /*0070*/  LDCU UR6, c[0x0][0x388] ;  /* 0x00007100ff0677ac */ /* 0x000e260008000800 */
[----:B--2---:R-:W-:-:S05]  /*0080*/  IMAD.WIDE R2, R5, 0x4, R2 ;  /* 0x0000000405027825 */ /* 0x004fca00078e0202 */
[----:B-1----:R-:W0:Y:S02]  /*0090*/  LDG.E R0, desc[UR4][R2.64] ;  /* 0x0000000402007981 */ /* 0x002e24000c1e1900 */
[----:B0-----:R-:W-:-:S13]  /*00a0*/  ISETP.GE.AND P0, PT, R0, UR6, PT ;  /* 0x0000000600007c0c */ /* 0x001fda000bf06270 */
[----:B------:R-:W-:Y:S05]  /*00b0*/  @!P0 EXIT ;  /* 0x000000000000894d */ /* 0x000fea0003800000 */
[----:B------:R-:W-:-:S05]  /*00c0*/  IADD3 R5, PT, PT, R0, 0x1, RZ ;  /* 0x0000000100057810 */ /* 0x000fca0007ffe0ff */
[----:B------:R-:W-:Y:S01]  /*00d0*/  STG.E desc[UR4][R2.64], R5 ;  /* 0x0000000502007986 */ /* 0x000fe2000c101904 */
[----:B------:R-:W-:Y:S05]  /*00e0*/  EXIT ;  /* 0x000000000000794d */ /* 0x000fea0003800000 */
.L_x_0:
[----:B------:R-:W-:-:S00]  /*00f0*/  BRA `(.L_x_0) ;  /* 0xfffffffc00fc7947 */ /* 0x000fc0000383ffff */
[----:B------:R-:W-:-:S00]  /*0100*/  NOP ;  /* 0x0000000000007918 */ /* 0x000fc00000000000 */
[----:B------:R-:W-:-:S00]  /*0110*/  NOP ;  /* 0x0000000000007918 */ /* 0x000fc00000000000 */
[----:B------:R-:W-:-:S00]  /*0120*/  NOP ;  /* 0x0000000000007918 */ /* 0x000fc00000000000 */
[----:B------:R-:W-:-:S00]  /*0130*/  NOP ;  /* 0x0000000000007918 */ /* 0x000fc00000000000 */
[----:B------:R-:W-:-:S00]  /*0140*/  NOP ;  /* 0x0000000000007918 */ /* 0x000fc00000000000 */
[----:B------:R-:W-:-:S00]  /*0150*/  NOP ;  /* 0x0000000000007918 */ /* 0x000fc00000000000 */
[----:B------:R-:W-:-:S00]  /*0160*/  NOP ;  /* 0x0000000000007918 */ /* 0x000fc00000000000 */
[----:B------:R-:W-:-:S00]  /*0170*/  NOP ;  /* 0x0000000000007918 */ /* 0x000fc00000000000 */
.L_x_5:


//--------------------- .text._Z8init_mapPi       --------------------------
	.section	.text._Z8init_mapPi,"ax",@progbits
	.align	128
        .global         _Z8init_mapPi
        .type           _Z8init_mapPi,@function
        .size           _Z8init_mapPi,(.L_x_6 - _Z8init_mapPi)
        .other          _Z8init_mapPi,@"STO_CUDA_ENTRY STV_DEFAULT"
_Z8init_mapPi:
.text._Z8init_mapPi:
[----:B------:R-:W-:Y:S01]  /*0000*/  LDC R1, c[0x0][0x37c] ;  /* 0x0000df00ff017b82 */ /* 0x000fe20000000800 */
[----:B------:R-:W0:Y:S07]  /*0010*/  S2R R5, SR_TID.X ;  /* 0x0000000000057919 */ /* 0x000e2e0000002100 */
[----:B------:R-:W0:Y:S01]  /*0020*/  S2UR UR6, SR_CTAID.X ;  /* 0x00000000000679c3 */ /* 0x000e220000002500 */
[----:B------:R-:W1:Y:S07]  /*0030*/  LDCU.64 UR4, c[0x0][0x358] ;  /* 0x00006b00ff0477ac */ /* 0x000e6e0008000a00 */
[----:B------:R-:W0:Y:S08]  /*0040*/  LDC R0, c[0x0][0x360] ;  /* 0x0000d800ff007b82 */ /* 0x000e300000000800 */
[----:B------:R-:W2:Y:S01]  /*0050*/  LDC.64 R2, c[0x0][0x380] ;  /* 0x0000e000ff027b82 */ /* 0x000ea20000000a00 */
[----:B0-----:R-:W-:-:S04]  /*0060*/  IMAD R5, R0, UR6, R5 ;  /* 0x0000000600057c24 */ /* 0x001fc8000f8e0205 */
[----:B--2---:R-:W-:-:S05]  /*0070*/  IMAD.WIDE R2, R5, 0x4, R2 ;  /* 0x0000000405027825 */ /* 0x004fca00078e0202 */
[----:B-1----:R-:W-:Y:S01]  /*0080*/  STG.E desc[UR4][R2.64], R5 ;  /* 0x0000000502007986 */ /* 0x002fe2000c101904 */
[----:B------:R-:W-:Y:S05]  /*0090*/  EXIT ;  /* 0x000000000000794d */ /* 0x000fea0003800000 */
.L_x_1:
        /* <DEDUP_REMOVED lines=14> */
.L_x_6:


//--------------------- .text._Z8set_zeroPi       --------------------------
	.section	.text._Z8set_zeroPi,"ax",@progbits
	.align	128
        .global         _Z8set_zeroPi
        .type           _Z8set_zeroPi,@function
        .size           _Z8set_zeroPi,(.L_x_7 - _Z8set_zeroPi)
        .other          _Z8set_zeroPi,@"STO_CUDA_ENTRY STV_DEFAULT"
_Z8set_zeroPi:
.text._Z8set_zeroPi:
[----:B------:R-:W-:Y:S01]  /*0000*/  LDC R1, c[0x0][0x37c] ;  /* 0x0000df00ff017b82 */ /* 0x000fe20000000800 */
[----:B------:R-:W0:Y:S07]  /*0010*/  S2R R5, SR_TID.X ;  /* 0x0000000000057919 */ /* 0x000e2e0000002100 */
[----:B------:R-:W0:Y:S01]  /*0020*/  S2UR UR6, SR_CTAID.X ;  /* 0x00000000000679c3 */ /* 0x000e220000002500 */
[----:B------:R-:W1:Y:S07]  /*0030*/  LDCU.64 UR4, c[0x0][0x358] ;  /* 0x00006b00ff0477ac */ /* 0x000e6e0008000a00 */
[----:B------:R-:W0:Y:S08]  /*0040*/  LDC R0, c[0x0][0x360] ;  /* 0x0000d800ff007b82 */ /* 0x000e300000000800 */
[----:B------:R-:W2:Y:S01]  /*0050*/  LDC.64 R2, c[0x0][0x380] ;  /* 0x0000e000ff027b82 */ /* 0x000ea20000000a00 */
[----:B0-----:R-:W-:-:S04]  /*0060*/  IMAD R5, R0, UR6, R5 ;  /* 0x0000000600057c24 */ /* 0x001fc8000f8e0205 */
[----:B--2---:R-:W-:-:S05]  /*0070*/  IMAD.WIDE.U32 R2, R5, 0x4, R2 ;  /* 0x0000000405027825 */ /* 0x004fca00078e0002 */
[----:B-1----:R-:W-:Y:S01]  /*0080*/  STG.E desc[UR4][R2.64], RZ ;  /* 0x000000ff02007986 */ /* 0x002fe2000c101904 */
[----:B------:R-:W-:Y:S05]  /*0090*/  EXIT ;  /* 0x000000000000794d */ /* 0x000fea0003800000 */
.L_x_2:
        /* <DEDUP_REMOVED lines=14> */
.L_x_7:


//--------------------- .text._Z5add_rPiS_i       --------------------------
	.section	.text._Z5add_rPiS_i,"ax",@progbits
	.align	128
        .global         _Z5add_rPiS_i
        .type           _Z5add_rPiS_i,@function
        .size           _Z5add_rPiS_i,(.L_x_8 - _Z5add_rPiS_i)
        .other          _Z5add_rPiS_i,@"STO_CUDA_ENTRY STV_DEFAULT"
_Z5add_rPiS_i:
.text._Z5add_rPiS_i:
[----:B------:R-:W-:Y:S01]  /*0000*/  LDC R1, c[0x0][0x37c] ;  /* 0x0000df00ff017b82 */ /* 0x000fe20000000800 */
[----:B------:R-:W0:Y:S07]  /*0010*/  S2R R9, SR_TID.X ;  /* 0x0000000000097919 */ /* 0x000e2e0000002100 */
[----:B------:R-:W1:Y:S01]  /*0020*/  S2UR UR6, SR_CTAID.X ;  /* 0x00000000000679c3 */ /* 0x000e620000002500 */
[----:B------:R-:W0:Y:S01]  /*0030*/  LDCU UR7, c[0x0][0x360] ;  /* 0x00006c00ff0777ac */ /* 0x000e220008000800 */
[----:B------:R-:W2:Y:S06]  /*0040*/  LDCU.64 UR4, c[0x0][0x358] ;  /* 0x00006b00ff0477ac */ /* 0x000eac0008000a00 */
[----:B------:R-:W1:Y:S08]  /*0050*/  LDC R0, c[0x0][0x390] ;  /* 0x0000e400ff007b82 */ /* 0x000e700000000800 */
[----:B------:R-:W3:Y:S08]  /*0060*/  LDC.64 R2, c[0x0][0x388] ;  /* 0x0000e200ff027b82 */ /* 0x000ef00000000a00 */
[----:B------:R-:W4:Y:S01]  /*0070*/  LDC.64 R4, c[0x0][0x380] ;  /* 0x0000e000ff047b82 */ /* 0x000f220000000a00 */
[----:B-1----:R-:W-:-:S05]  /*0080*/  IADD3 R0, PT, PT, R0, UR6, RZ ;  /* 0x0000000600007c10 */ /* 0x002fca000fffe0ff */
[----:B0-----:R-:W-:-:S04]  /*0090*/  IMAD R7, R0, UR7, R9 ;  /* 0x0000000700077c24 */ /* 0x001fc8000f8e0209 */
[----:B---3--:R-:W-:-:S06]  /*00a0*/  IMAD.WIDE R2, R7, 0x4, R2 ;  /* 0x0000000407027825 */ /* 0x008fcc00078e0202 */
[----:B--2---:R-:W2:Y:S01]  /*00b0*/  LDG.E R2, desc[UR4][R2.64] ;  /* 0x0000000402027981 */ /* 0x004ea2000c1e1900 */
[----:B----4-:R-:W-:-:S05]  /*00c0*/  IMAD.WIDE.U32 R4, R9, 0x4, R4 ;  /* 0x0000000409047825 */ /* 0x010fca00078e0004 */
[----:B------:R-:W2:Y:S02]  /*00d0*/  LDG.E R7, desc[UR4][R4.64] ;  /* 0x0000000404077981 */ /* 0x000ea4000c1e1900 */
[----:B--2---:R-:W-:-:S05]  /*00e0*/  IADD3 R7, PT, PT, R2, R7, RZ ;  /* 0x0000000702077210 */ /* 0x004fca0007ffe0ff */
[----:B------:R-:W-:Y:S01]  /*00f0*/  STG.E desc[UR4][R4.64], R7 ;  /* 0x0000000704007986 */ /* 0x000fe2000c101904 */
[----:B------:R-:W-:Y:S05]  /*0100*/  EXIT ;  /* 0x000000000000794d */ /* 0x000fea0003800000 */
.L_x_3:
        /* <DEDUP_REMOVED lines=15> */
.L_x_8:


//--------------------- .text._Z9m_r_checkPiS_S_S_ --------------------------
	.section	.text._Z9m_r_checkPiS_S_S_,"ax",@progbits
	.align	128
        .global         _Z9m_r_checkPiS_S_S_
        .type           _Z9m_r_checkPiS_S_S_,@function
        .size           _Z9m_r_checkPiS_S_S_,(.L_x_9 - _Z9m_r_checkPiS_S_S_)
        .other          _Z9m_r_checkPiS_S_S_,@"STO_CUDA_ENTRY STV_DEFAULT"
_Z9m_r_checkPiS_S_S_:
.text._Z9m_r_checkPiS_S_S_:
[----:B------:R-:W-:Y:S01]  /*0000*/  LDC R1, c[0x0][0x37c] ;  /* 0x0000df00ff017b82 */ /* 0x000fe20000000800 */
[----:B------:R-:W0:Y:S07]  /*0010*/  S2R R5, SR_CTAID.X ;  /* 0x0000000000057919 */ /* 0x000e2e0000002500 */
[----:B------:R-:W0:Y:S01]  /*0020*/  LDC.64 R2, c[0x0][0x398] ;  /* 0x0000e600ff027b82 */ /* 0x000e220000000a00 */
[----:B------:R-:W1:Y:S01]  /*0030*/  LDCU.64 UR6, c[0x0][0x358] ;  /* 0x00006b00ff0677ac */ /* 0x000e620008000a00 */
[----:B------:R-:W2:Y:S06]  /*0040*/  S2R R0, SR_TID.X ;  /* 0x0000000000007919 */ /* 0x000eac0000002100 */
[----:B------:R-:W3:Y:S01]  /*0050*/  LDC.64 R6, c[0x0][0x388] ;  /* 0x0000e200ff067b82 */ /* 0x000ee20000000a00 */
[----:B0-----:R-:W-:-:S07]  /*0060*/  IMAD.WIDE.U32 R2, R5, 0x4, R2 ;  /* 0x0000000405027825 */ /* 0x001fce00078e0002 */
[----:B------:R-:W2:Y:S01]  /*0070*/  LDC.64 R4, c[0x0][0x380] ;  /* 0x0000e000ff047b82 */ /* 0x000ea20000000a00 */
[----:B-1----:R0:W4:Y:S01]  /*0080*/  LDG.E R9, desc[UR6][R2.64] ;  /* 0x0000000602097981 */ /* 0x002122000c1e1900 */
[----:B------:R-:W4:Y:S01]  /*0090*/  LDCU UR4, c[0x0][0x360] ;  /* 0x00006c00ff0477ac */ /* 0x000f220008000800 */
[----:B------:R-:W1:Y:S05]  /*00a0*/  S2R R8, SR_LANEID ;  /* 0x0000000000087919 */ /* 0x000e6a0000000000 */
[----:B0-----:R-:W0:Y:S01]  /*00b0*/  LDC.64 R2, c[0x0][0x390] ;  /* 0x0000e400ff027b82 */ /* 0x001e220000000a00 */
[----:B--2---:R-:W-:-:S06]  /*00c0*/  IMAD.WIDE.U32 R4, R0, 0x4, R4 ;  /* 0x0000000400047825 */ /* 0x004fcc00078e0004 */
[----:B------:R-:W2:Y:S01]  /*00d0*/  LDG.E R4, desc[UR6][R4.64] ;  /* 0x0000000604047981 */ /* 0x000ea2000c1e1900 */
[----:B----4-:R-:W-:-:S04]  /*00e0*/  IMAD R11, R9, UR4, R0 ;  /* 0x00000004090b7c24 */ /* 0x010fc8000f8e0200 */
[----:B---3--:R-:W-:-:S06]  /*00f0*/  IMAD.WIDE R6, R11, 0x4, R6 ;  /* 0x000000040b067825 */ /* 0x008fcc00078e0206 */
[----:B------:R-:W2:Y:S01]  /*0100*/  LDG.E R7, desc[UR6][R6.64] ;  /* 0x0000000606077981 */ /* 0x000ea2000c1e1900 */
[----:B------:R-:W-:Y:S02]  /*0110*/  VOTEU.ANY UR4, UPT, PT ;  /* 0x0000000000047886 */ /* 0x000fe400038e0100 */
[----:B------:R-:W-:-:S06]  /*0120*/  UFLO.U32 UR4, UR4 ;  /* 0x00000004000472bd */ /* 0x000fcc00080e0000 */
[----:B-1----:R-:W-:Y:S01]  /*0130*/  ISETP.EQ.U32.AND P0, PT, R8, UR4, PT ;  /* 0x0000000408007c0c */ /* 0x002fe2000bf02070 */
[----:B0-----:R-:W-:Y:S01]  /*0140*/  IMAD.WIDE R2, R9, 0x4, R2 ;  /* 0x0000000409027825 */ /* 0x001fe200078e0202 */
[----:B--2---:R-:W-:-:S04]  /*0150*/  IADD3 R0, PT, PT, R4, -R7, RZ ;  /* 0x8000000704007210 */ /* 0x004fc80007ffe0ff */
[----:B------:R-:W0:Y:S02]  /*0160*/  REDUX.OR UR5, R0 ;  /* 0x00000000000573c4 */ /* 0x000e240000004000 */
[----:B0-----:R-:W-:-:S05]  /*0170*/  MOV R9, UR5 ;  /* 0x0000000500097c02 */ /* 0x001fca0008000f00 */
[----:B------:R-:W-:Y:S01]  /*0180*/  @P0 REDG.E.OR.STRONG.GPU desc[UR6][R2.64], R9 ;  /* 0x000000090200098e */ /* 0x000fe2000f12e106 */
[----:B------:R-:W-:Y:S05]  /*0190*/  EXIT ;  /* 0x000000000000794d */ /* 0x000fea0003800000 */
.L_x_4:
        /* <DEDUP_REMOVED lines=14> */
.L_x_9:


//--------------------- .nv.shared.reserved.0     --------------------------
	.section	.nv.shared.reserved.0,"aw",@nobits
	.weak		__nv_reservedSMEM_offset_0_alias
	.size		__nv_reservedSMEM_offset_0_alias, 0, 64
	.other		__nv_reservedSMEM_offset_0_alias,@"STO_CUDA_RESERVED_SHARED STV_DEFAULT"
__nv_reservedSMEM_offset_0_alias:
	.zero		0
	.zero		64


//--------------------- .nv.constant0._Z10update_mapPii --------------------------
	.section	.nv.constant0._Z10update_mapPii,"a",@progbits
	.sectionflags	@""
	.align	4
.nv.constant0._Z10update_mapPii:
	.zero		908


//--------------------- .nv.constant0._Z8init_mapPi --------------------------
	.section	.nv.constant0._Z8init_mapPi,"a",@progbits
	.sectionflags	@""
	.align	4
.nv.constant0._Z8init_mapPi:
	.zero		904


//--------------------- .nv.constant0._Z8set_zeroPi --------------------------
	.section	.nv.constant0._Z8set_zeroPi,"a",@progbits
	.sectionflags	@""
	.align	4
.nv.constant0._Z8set_zeroPi:
	.zero		904


//--------------------- .nv.constant0._Z5add_rPiS_i --------------------------
	.section	.nv.constant0._Z5add_rPiS_i,"a",@progbits
	.sectionflags	@""
	.align	4
.nv.constant0._Z5add_rPiS_i:
	.zero		916


//--------------------- .nv.constant0._Z9m_r_checkPiS_S_S_ --------------------------
	.section	.nv.constant0._Z9m_r_checkPiS_S_S_,"a",@progbits
	.sectionflags	@""
	.align	4
.nv.constant0._Z9m_r_checkPiS_S_S_:
	.zero		928


//--------------------- SYMBOLS --------------------------

	.type		.nv.reservedSmem.offset0,@object
	.size		.nv.reservedSmem.offset0,0x4
